//
// Generated by NVIDIA NVVM Compiler
//
// Compiler Build ID: CL-36424714
// Cuda compilation tools, release 13.0, V13.0.88
// Based on NVVM 20.0.0
//

.version 9.0
.target sm_100
.address_size 64

	// .globl	_Z4loopv
.extern .func  (.param .b32 func_retval0) vprintf
(
	.param .b64 vprintf_param_0,
	.param .b64 vprintf_param_1
)
;
.global .align 1 .b8 $str[17] = {108, 111, 111, 112, 32, 99, 111, 117, 110, 116, 58, 32, 37, 100, 32, 10};

.visible .entry _Z4loopv()
{
	.local .align 8 .b8 	__local_depot0[8];
	.reg .b64 	%SP;
	.reg .b64 	%SPL;
	.reg .b32 	%r<5>;
	.reg .b64 	%rd<5>;

	mov.u64 	%SPL, __local_depot0;
	cvta.local.u64 	%SP, %SPL;
	add.u64 	%rd1, %SP, 0;
	add.u64 	%rd2, %SPL, 0;
	mov.u32 	%r1, %tid.x;
	add.s32 	%r2, %r1, 1;
	st.local.u32 	[%rd2], %r2;
	mov.u64 	%rd3, $str;
	cvta.global.u64 	%rd4, %rd3;
	{ // callseq 0, 0
	.param .b64 param0;
	st.param.b64 	[param0], %rd4;
	.param .b64 param1;
	st.param.b64 	[param1], %rd1;
	.param .b32 retval0;
	call.uni (retval0), 
	vprintf, 
	(
	param0, 
	param1
	);
	ld.param.b32 	%r3, [retval0];
	} // callseq 0
	ret;

}


// ===== COMPILED SASS (sm_100) =====

	.target	sm_100

	.elftype	@"ET_EXEC"


//--------------------- .note.nv.tkinfo           --------------------------
	.section	.note.nv.tkinfo,"",@"SHT_NOTE"
	.sectionflags	@"SHF_NOTE_NV_TKINFO"
	.tkinfo
        /*0018*/ 	.word	0x00000002
        /*0030*/ 	.string	""
        /*0030*/ 	.string	"ptxas"
        /*0030*/ 	.string	"Cuda compilation tools, release 13.0, V13.0.88"
        /*0030*/ 	.string	"Build cuda_13.0.r13.0/compiler.36424714_0"
        /*0030*/ 	.string	"-arch sm_100 -m 64 "



//--------------------- .note.nv.cuinfo           --------------------------
	.section	.note.nv.cuinfo,"",@"SHT_NOTE"
	.sectionflags	@"SHF_NOTE_NV_CUINFO"
        /*0018*/ 	.short	0x0002
        /*001a*/ 	.short	0x0064
        /*001c*/ 	.short	0x0082
	.zero		2


//--------------------- .nv.info                  --------------------------
	.section	.nv.info,"",@"SHT_CUDA_INFO"
	.align	4


	//----- nvinfo : EIATTR_REGCOUNT
	.align		4
        /*0000*/ 	.byte	0x04, 0x2f
        /*0002*/ 	.short	(.L_2 - .L_1)
	.align		4
.L_1:
        /*0004*/ 	.word	index@(_Z4loopv)
        /*0008*/ 	.word	0x00000018


	//----- nvinfo : EIATTR_FRAME_SIZE
	.align		4
.L_2:
        /*000c*/ 	.byte	0x04, 0x11
        /*000e*/ 	.short	(.L_4 - .L_3)
	.align		4
.L_3:
        /*0010*/ 	.word	index@(_Z4loopv)
        /*0014*/ 	.word	0x00000008


	//----- nvinfo : EIATTR_MIN_STACK_SIZE
	.align		4
.L_4:
        /*0018*/ 	.byte	0x04, 0x12
        /*001a*/ 	.short	(.L_6 - .L_5)
	.align		4
.L_5:
        /*001c*/ 	.word	index@(_Z4loopv)
        /*0020*/ 	.word	0x00000008
.L_6:


//--------------------- .nv.compat                --------------------------
	.section	.nv.compat,"",@"SHT_CUDA_COMPAT_INFO"
	.align	4
        /*0000*/ 	.byte	0x02, 0x09, 0x00, 0x00, 0x02, 0x02, 0x01, 0x00, 0x02, 0x05, 0x05, 0x00, 0x03, 0x07, 0x01, 0x01
        /*0010*/ 	.byte	0x02, 0x03, 0x00, 0x00, 0x02, 0x06, 0x01, 0x00, 0x04, 0x0b, 0x08, 0x00, 0x09, 0x00, 0x00, 0x00
        /*0020*/ 	.byte	0x00, 0x00, 0x00, 0x00


//--------------------- .nv.info._Z4loopv         --------------------------
	.section	.nv.info._Z4loopv,"",@"SHT_CUDA_INFO"
	.sectionflags	@""
	.align	4


	//----- nvinfo : EIATTR_CUDA_API_VERSION
	.align		4
        /*0000*/ 	.byte	0x04, 0x37
        /*0002*/ 	.short	(.L_8 - .L_7)
.L_7:
        /*0004*/ 	.word	0x00000082


	//----- nvinfo : EIATTR_SPARSE_MMA_MASK
	.align		4
.L_8:
        /*0008*/ 	.byte	0x03, 0x50
        /*000a*/ 	.short	0x0000


	//----- nvinfo : EIATTR_MAXREG_COUNT
	.align		4
        /*000c*/ 	.byte	0x03, 0x1b
        /*000e*/ 	.short	0x00ff


	//----- nvinfo : EIATTR_EXTERNS
	.align		4
        /*0010*/ 	.byte	0x04, 0x0f
        /*0012*/ 	.short	(.L_10 - .L_9)


	//   ....[0]....
	.align		4
.L_9:
        /*0014*/ 	.word	index@(vprintf)


	//----- nvinfo : EIATTR_MERCURY_ISA_VERSION
	.align		4
.L_10:
        /*0018*/ 	.byte	0x03, 0x5f
        /*001a*/ 	.short	0x0101


	//----- nvinfo : EIATTR_VRC_CTA_INIT_COUNT
	.align		4
        /*001c*/ 	.byte	0x02, 0x4a
	.zero		1
	.zero		1


	//----- nvinfo : EIATTR_SYSCALL_OFFSETS
	.align		4
        /*0020*/ 	.byte	0x04, 0x46
        /*0022*/ 	.short	(.L_12 - .L_11)


	//   ....[0]....
.L_11:
        /*0024*/ 	.word	0x000000f0


	//----- nvinfo : EIATTR_EXIT_INSTR_OFFSETS
	.align		4
.L_12:
        /*0028*/ 	.byte	0x04, 0x1c
        /*002a*/ 	.short	(.L_14 - .L_13)


	//   ....[0]....
.L_13:
        /*002c*/ 	.word	0x00000100


	//----- nvinfo : EIATTR_SW_WAR
	.align		4
.L_14:
        /*0030*/ 	.byte	0x04, 0x36
        /*0032*/ 	.short	(.L_16 - .L_15)
.L_15:
        /*0034*/ 	.word	0x00000008
.L_16:


//--------------------- .nv.callgraph             --------------------------
	.section	.nv.callgraph,"",@"SHT_CUDA_CALLGRAPH"
	.align	4
	.sectionentsize	8
	.align		4
        /*0000*/ 	.word	0x00000000
	.align		4
        /*0004*/ 	.word	0xffffffff
	.align		4
        /*0008*/ 	.word	index@(_Z4loopv)
	.align		4
        /*000c*/ 	.word	index@(vprintf)
	.align		4
        /*0010*/ 	.word	0x00000000
	.align		4
        /*0014*/ 	.word	0xfffffffe
	.align		4
        /*0018*/ 	.word	0x00000000
	.align		4
        /*001c*/ 	.word	0xfffffffd
	.align		4
        /*0020*/ 	.word	0x00000000
	.align		4
        /*0024*/ 	.word	0xfffffffc


//--------------------- .nv.constant4             --------------------------
	.section	.nv.constant4,"a",@progbits
	.align	8
	.align		8
.nv.constant4:
        /*0000*/ 	.dword	vprintf
	.align		8
        /*0008*/ 	.dword	$str


//--------------------- .text._Z4loopv            --------------------------
	.section	.text._Z4loopv,"ax",@progbits
	.align	128
        .global         _Z4loopv
        .type           _Z4loopv,@function
        .size           _Z4loopv,(.L_x_2 - _Z4loopv)
        .other          _Z4loopv,@"STO_CUDA_ENTRY STV_DEFAULT"
_Z4loopv:
.text._Z4loopv:
[----:B------:R-:W0:Y:S01]  /*0000*/  LDC R1, c[0x0][0x37c] ;  /* 0x0000df00ff017b82 */ /* 0x000e220000000800 */
[----:B------:R-:W1:Y:S01]  /*0010*/  S2R R0, SR_TID.X ;  /* 0x0000000000007919 */ /* 0x000e620000002100 */
[----:B------:R-:W-:Y:S01]  /*0020*/  MOV R2, 0x0 ;  /* 0x0000000000027802 */ /* 0x000fe20000000f00 */
[----:B0-----:R-:W-:Y:S01]  /*0030*/  VIADD R1, R1, 0xfffffff8 ;  /* 0xfffffff801017836 */ /* 0x001fe20000000000 */
[----:B------:R-:W0:Y:S04]  /*0040*/  LDCU UR4, c[0x0][0x2f8] ;  /* 0x00005f00ff0477ac */ /* 0x000e280008000800 */
[----:B------:R-:W2:Y:S01]  /*0050*/  LDC.64 R2, c[0x4][R2] ;  /* 0x0100000002027b82 */ /* 0x000ea20000000a00 */
[----:B------:R-:W3:Y:S01]  /*0060*/  LDCU.64 UR6, c[0x4][0x8] ;  /* 0x01000100ff0677ac */ /* 0x000ee20008000a00 */
[----:B------:R-:W4:Y:S01]  /*0070*/  LDCU UR5, c[0x0][0x2fc] ;  /* 0x00005f80ff0577ac */ /* 0x000f220008000800 */
[----:B0-----:R-:W-:-:S02]  /*0080*/  IADD3 R6, P0, PT, R1, UR4, RZ ;  /* 0x0000000401067c10 */ /* 0x001fc4000ff1e0ff */
[----:B---3--:R-:W-:Y:S01]  /*0090*/  MOV R4, UR6 ;  /* 0x0000000600047c02 */ /* 0x008fe20008000f00 */
[----:B------:R-:W-:Y:S01]  /*00a0*/  IMAD.U32 R5, RZ, RZ, UR7 ;  /* 0x00000007ff057e24 */ /* 0x000fe2000f8e00ff */
[----:B----4-:R-:W-:Y:S01]  /*00b0*/  IADD3.X R7, PT, PT, RZ, UR5, RZ, P0, !PT ;  /* 0x00000005ff077c10 */ /* 0x010fe200087fe4ff */
[----:B-1----:R-:W-:-:S05]  /*00c0*/  VIADD R0, R0, 0x1 ;  /* 0x0000000100007836 */ /* 0x002fca0000000000 */
[----:B------:R0:W-:Y:S03]  /*00d0*/  STL [R1], R0 ;  /* 0x0000000001007387 */ /* 0x0001e60000100800 */
[----:B------:R-:W-:-:S07]  /*00e0*/  LEPC R20, `(.L_x_0) ;  /* 0x000000001014794e */ /* 0x000fce0000000000 */
[----:B0-2---:R-:W-:Y:S05]  /*00f0*/  CALL.ABS.NOINC R2 ;  /* 0x0000000002007343 */ /* 0x005fea0003c00000 */
.L_x_0:
[----:B------:R-:W-:Y:S05]  /*0100*/  EXIT ;  /* 0x000000000000794d */ /* 0x000fea0003800000 */
.L_x_1:
[----:B------:R-:W-:-:S00]  /*0110*/  BRA `(.L_x_1) ;  /* 0xfffffffc00fc7947 */ /* 0x000fc0000383ffff */
[----:B------:R-:W-:-:S00]  /*0120*/  NOP ;  /* 0x0000000000007918 */ /* 0x000fc00000000000 */
        /* <DEDUP_REMOVED lines=13> */
.L_x_2:


//--------------------- .nv.global.init           --------------------------
	.section	.nv.global.init,"aw",@progbits
.nv.global.init:
	.type		$str,@object
	.size		$str,(.L_0 - $str)
$str:
        /*0000*/ 	.byte	0x6c, 0x6f, 0x6f, 0x70, 0x20, 0x63, 0x6f, 0x75, 0x6e, 0x74, 0x3a, 0x20, 0x25, 0x64, 0x20, 0x0a
        /*0010*/ 	.byte	0x00
.L_0:


//--------------------- .nv.shared.reserved.0     --------------------------
	.section	.nv.shared.reserved.0,"aw",@nobits
	.weak		__nv_reservedSMEM_offset_0_alias
	.size		__nv_reservedSMEM_offset_0_alias, 0, 64
	.other		__nv_reservedSMEM_offset_0_alias,@"STO_CUDA_RESERVED_SHARED STV_DEFAULT"
__nv_reservedSMEM_offset_0_alias:
	.zero		0
	.zero		64


//--------------------- .nv.constant0._Z4loopv    --------------------------
	.section	.nv.constant0._Z4loopv,"a",@progbits
	.sectionflags	@""
	.align	4
.nv.constant0._Z4loopv:
	.zero		896


//--------------------- SYMBOLS --------------------------

	.type		.nv.reservedSmem.offset0,@object
	.size		.nv.reservedSmem.offset0,0x4
	.type		vprintf,@function
